//
// Generated by NVIDIA NVVM Compiler
//
// Compiler Build ID: CL-36424714
// Cuda compilation tools, release 13.0, V13.0.88
// Based on NVVM 20.0.0
//

.version 9.0
.target sm_100
.address_size 64

	// .globl	_Z10randomWalkPcPi
.extern .func  (.param .b32 func_retval0) vprintf
(
	.param .b64 vprintf_param_0,
	.param .b64 vprintf_param_1
)
;
.global .align 1 .b8 $str[32] = {105, 110, 100, 101, 120, 32, 37, 100, 44, 32, 108, 97, 110, 101, 73, 68, 44, 32, 37, 100, 32, 65, 114, 114, 97, 121, 58, 32, 37, 100, 10};

.visible .entry _Z10randomWalkPcPi(
	.param .u64 .ptr .align 1 _Z10randomWalkPcPi_param_0,
	.param .u64 .ptr .align 1 _Z10randomWalkPcPi_param_1
)
{
	.local .align 8 .b8 	__local_depot0[16];
	.reg .b64 	%SP;
	.reg .b64 	%SPL;
	.reg .b16 	%rs<3>;
	.reg .b32 	%r<17>;
	.reg .b64 	%rd<16>;

	mov.u64 	%SPL, __local_depot0;
	cvta.local.u64 	%SP, %SPL;
	ld.param.u64 	%rd1, [_Z10randomWalkPcPi_param_0];
	ld.param.u64 	%rd2, [_Z10randomWalkPcPi_param_1];
	cvta.to.global.u64 	%rd3, %rd1;
	cvta.to.global.u64 	%rd4, %rd2;
	add.u64 	%rd5, %SP, 0;
	add.u64 	%rd6, %SPL, 0;
	mov.u32 	%r1, %ctaid.x;
	mov.u32 	%r2, %ntid.x;
	mov.u32 	%r3, %tid.x;
	mad.lo.s32 	%r4, %r1, %r2, %r3;
	and.b32  	%r5, %r3, 31;
	shr.s32 	%r6, %r4, 31;
	shr.u32 	%r7, %r6, 27;
	add.s32 	%r8, %r4, %r7;
	shl.b32 	%r9, %r8, 16;
	and.b32  	%r10, %r9, -2097152;
	cvt.s64.s32 	%rd7, %r10;
	shl.b32 	%r11, %r3, 2;
	cvt.u64.u32 	%rd8, %r11;
	and.b64  	%rd9, %rd8, 124;
	add.s64 	%rd10, %rd4, %rd9;
	ld.global.u32 	%r12, [%rd10];
	st.local.v2.u32 	[%rd6], {%r4, %r5};
	st.local.u32 	[%rd6+8], %r12;
	mov.u64 	%rd11, $str;
	cvta.global.u64 	%rd12, %rd11;
	{ // callseq 0, 0
	.param .b64 param0;
	st.param.b64 	[param0], %rd12;
	.param .b64 param1;
	st.param.b64 	[param1], %rd5;
	.param .b32 retval0;
	call.uni (retval0), 
	vprintf, 
	(
	param0, 
	param1
	);
	ld.param.b32 	%r13, [retval0];
	} // callseq 0
	ld.global.u32 	%r15, [%rd10];
	shl.b32 	%r16, %r15, 16;
	cvt.s64.s32 	%rd13, %r16;
	add.s64 	%rd14, %rd13, %rd7;
	add.s64 	%rd15, %rd3, %rd14;
	ld.global.u8 	%rs1, [%rd15];
	add.s16 	%rs2, %rs1, 1;
	st.global.u8 	[%rd15], %rs2;
	ret;

}


// ===== COMPILED SASS (sm_100) =====

	.target	sm_100

	.elftype	@"ET_EXEC"


//--------------------- .note.nv.tkinfo           --------------------------
	.section	.note.nv.tkinfo,"",@"SHT_NOTE"
	.sectionflags	@"SHF_NOTE_NV_TKINFO"
	.tkinfo
        /*0018*/ 	.word	0x00000002
        /*0030*/ 	.string	""
        /*0030*/ 	.string	"ptxas"
        /*0030*/ 	.string	"Cuda compilation tools, release 13.0, V13.0.88"
        /*0030*/ 	.string	"Build cuda_13.0.r13.0/compiler.36424714_0"
        /*0030*/ 	.string	"-arch sm_100 -m 64 "



//--------------------- .note.nv.cuinfo           --------------------------
	.section	.note.nv.cuinfo,"",@"SHT_NOTE"
	.sectionflags	@"SHF_NOTE_NV_CUINFO"
        /*0018*/ 	.short	0x0002
        /*001a*/ 	.short	0x0064
        /*001c*/ 	.short	0x0082
	.zero		2


//--------------------- .nv.info                  --------------------------
	.section	.nv.info,"",@"SHT_CUDA_INFO"
	.align	4


	//----- nvinfo : EIATTR_REGCOUNT
	.align		4
        /*0000*/ 	.byte	0x04, 0x2f
        /*0002*/ 	.short	(.L_2 - .L_1)
	.align		4
.L_1:
        /*0004*/ 	.word	index@(_Z10randomWalkPcPi)
        /*0008*/ 	.word	0x00000018


	//----- nvinfo : EIATTR_FRAME_SIZE
	.align		4
.L_2:
        /*000c*/ 	.byte	0x04, 0x11
        /*000e*/ 	.short	(.L_4 - .L_3)
	.align		4
.L_3:
        /*0010*/ 	.word	index@(_Z10randomWalkPcPi)
        /*0014*/ 	.word	0x00000010


	//----- nvinfo : EIATTR_MIN_STACK_SIZE
	.align		4
.L_4:
        /*0018*/ 	.byte	0x04, 0x12
        /*001a*/ 	.short	(.L_6 - .L_5)
	.align		4
.L_5:
        /*001c*/ 	.word	index@(_Z10randomWalkPcPi)
        /*0020*/ 	.word	0x00000010
.L_6:


//--------------------- .nv.compat                --------------------------
	.section	.nv.compat,"",@"SHT_CUDA_COMPAT_INFO"
	.align	4
        /*0000*/ 	.byte	0x02, 0x09, 0x00, 0x00, 0x02, 0x02, 0x01, 0x00, 0x02, 0x05, 0x05, 0x00, 0x03, 0x07, 0x01, 0x01
        /*0010*/ 	.byte	0x02, 0x03, 0x00, 0x00, 0x02, 0x06, 0x01, 0x00, 0x04, 0x0b, 0x08, 0x00, 0x09, 0x00, 0x00, 0x00
        /*0020*/ 	.byte	0x00, 0x00, 0x00, 0x00


//--------------------- .nv.info._Z10randomWalkPcPi --------------------------
	.section	.nv.info._Z10randomWalkPcPi,"",@"SHT_CUDA_INFO"
	.sectionflags	@""
	.align	4


	//----- nvinfo : EIATTR_CUDA_API_VERSION
	.align		4
        /*0000*/ 	.byte	0x04, 0x37
        /*0002*/ 	.short	(.L_8 - .L_7)
.L_7:
        /*0004*/ 	.word	0x00000082


	//----- nvinfo : EIATTR_KPARAM_INFO
	.align		4
.L_8:
        /*0008*/ 	.byte	0x04, 0x17
        /*000a*/ 	.short	(.L_10 - .L_9)
.L_9:
        /*000c*/ 	.word	0x00000000
        /*0010*/ 	.short	0x0001
        /*0012*/ 	.short	0x0008
        /*0014*/ 	.byte	0x00, 0xf5, 0x21, 0x00


	//----- nvinfo : EIATTR_KPARAM_INFO
	.align		4
.L_10:
        /*0018*/ 	.byte	0x04, 0x17
        /*001a*/ 	.short	(.L_12 - .L_11)
.L_11:
        /*001c*/ 	.word	0x00000000
        /*0020*/ 	.short	0x0000
        /*0022*/ 	.short	0x0000
        /*0024*/ 	.byte	0x00, 0xf5, 0x21, 0x00


	//----- nvinfo : EIATTR_SPARSE_MMA_MASK
	.align		4
.L_12:
        /*0028*/ 	.byte	0x03, 0x50
        /*002a*/ 	.short	0x0000


	//----- nvinfo : EIATTR_MAXREG_COUNT
	.align		4
        /*002c*/ 	.byte	0x03, 0x1b
        /*002e*/ 	.short	0x00ff


	//----- nvinfo : EIATTR_EXTERNS
	.align		4
        /*0030*/ 	.byte	0x04, 0x0f
        /*0032*/ 	.short	(.L_14 - .L_13)


	//   ....[0]....
	.align		4
.L_13:
        /*0034*/ 	.word	index@(vprintf)


	//----- nvinfo : EIATTR_MERCURY_ISA_VERSION
	.align		4
.L_14:
        /*0038*/ 	.byte	0x03, 0x5f
        /*003a*/ 	.short	0x0101


	//----- nvinfo : EIATTR_VRC_CTA_INIT_COUNT
	.align		4
        /*003c*/ 	.byte	0x02, 0x4a
	.zero		1
	.zero		1


	//----- nvinfo : EIATTR_SYSCALL_OFFSETS
	.align		4
        /*0040*/ 	.byte	0x04, 0x46
        /*0042*/ 	.short	(.L_16 - .L_15)


	//   ....[0]....
.L_15:
        /*0044*/ 	.word	0x000001f0


	//----- nvinfo : EIATTR_EXIT_INSTR_OFFSETS
	.align		4
.L_16:
        /*0048*/ 	.byte	0x04, 0x1c
        /*004a*/ 	.short	(.L_18 - .L_17)


	//   ....[0]....
.L_17:
        /*004c*/ 	.word	0x00000290


	//----- nvinfo : EIATTR_CBANK_PARAM_SIZE
	.align		4
.L_18:
        /*0050*/ 	.byte	0x03, 0x19
        /*0052*/ 	.short	0x0010


	//----- nvinfo : EIATTR_PARAM_CBANK
	.align		4
        /*0054*/ 	.byte	0x04, 0x0a
        /*0056*/ 	.short	(.L_20 - .L_19)
	.align		4
.L_19:
        /*0058*/ 	.word	index@(.nv.constant0._Z10randomWalkPcPi)
        /*005c*/ 	.short	0x0380
        /*005e*/ 	.short	0x0010


	//----- nvinfo : EIATTR_SW_WAR
	.align		4
.L_20:
        /*0060*/ 	.byte	0x04, 0x36
        /*0062*/ 	.short	(.L_22 - .L_21)
.L_21:
        /*0064*/ 	.word	0x00000008
.L_22:


//--------------------- .nv.callgraph             --------------------------
	.section	.nv.callgraph,"",@"SHT_CUDA_CALLGRAPH"
	.align	4
	.sectionentsize	8
	.align		4
        /*0000*/ 	.word	0x00000000
	.align		4
        /*0004*/ 	.word	0xffffffff
	.align		4
        /*0008*/ 	.word	index@(_Z10randomWalkPcPi)
	.align		4
        /*000c*/ 	.word	index@(vprintf)
	.align		4
        /*0010*/ 	.word	0x00000000
	.align		4
        /*0014*/ 	.word	0xfffffffe
	.align		4
        /*0018*/ 	.word	0x00000000
	.align		4
        /*001c*/ 	.word	0xfffffffd
	.align		4
        /*0020*/ 	.word	0x00000000
	.align		4
        /*0024*/ 	.word	0xfffffffc


//--------------------- .nv.constant4             --------------------------
	.section	.nv.constant4,"a",@progbits
	.align	8
	.align		8
.nv.constant4:
        /*0000*/ 	.dword	vprintf
	.align		8
        /*0008*/ 	.dword	$str


//--------------------- .text._Z10randomWalkPcPi  --------------------------
	.section	.text._Z10randomWalkPcPi,"ax",@progbits
	.align	128
        .global         _Z10randomWalkPcPi
        .type           _Z10randomWalkPcPi,@function
        .size           _Z10randomWalkPcPi,(.L_x_2 - _Z10randomWalkPcPi)
        .other          _Z10randomWalkPcPi,@"STO_CUDA_ENTRY STV_DEFAULT"
_Z10randomWalkPcPi:
.text._Z10randomWalkPcPi:
[----:B------:R-:W0:Y:S01]  /*0000*/  LDC R1, c[0x0][0x37c] ;  /* 0x0000df00ff017b82 */ /* 0x000e220000000800 */
[----:B------:R-:W1:Y:S01]  /*0010*/  S2R R9, SR_TID.X ;  /* 0x0000000000097919 */ /* 0x000e620000002100 */
[----:B------:R-:W2:Y:S01]  /*0020*/  LDCU.64 UR4, c[0x0][0x388] ;  /* 0x00007100ff0477ac */ /* 0x000ea20008000a00 */
[----:B0-----:R-:W-:Y:S01]  /*0030*/  VIADD R1, R1, 0xfffffff0 ;  /* 0xfffffff001017836 */ /* 0x001fe20000000000 */
[----:B------:R-:W0:Y:S01]  /*0040*/  LDCU.64 UR36, c[0x0][0x358] ;  /* 0x00006b00ff2477ac */ /* 0x000e220008000a00 */
[----:B-1----:R-:W-:-:S05]  /*0050*/  IMAD.SHL.U32 R0, R9, 0x4, RZ ;  /* 0x0000000409007824 */ /* 0x002fca00078e00ff */
[----:B------:R-:W-:-:S04]  /*0060*/  LOP3.LUT R0, R0, 0x7c, RZ, 0xc0, !PT ;  /* 0x0000007c00007812 */ /* 0x000fc800078ec0ff */
[----:B--2---:R-:W-:-:S05]  /*0070*/  IADD3 R16, P0, PT, R0, UR4, RZ ;  /* 0x0000000400107c10 */ /* 0x004fca000ff1e0ff */
[----:B------:R-:W-:-:S05]  /*0080*/  IMAD.X R17, RZ, RZ, UR5, P0 ;  /* 0x00000005ff117e24 */ /* 0x000fca00080e06ff */
[----:B0-----:R-:W2:Y:S01]  /*0090*/  LDG.E R0, desc[UR36][R16.64] ;  /* 0x0000002410007981 */ /* 0x001ea2000c1e1900 */
[----:B------:R-:W0:Y:S01]  /*00a0*/  LDCU UR5, c[0x0][0x2fc] ;  /* 0x00005f80ff0577ac */ /* 0x000e220008000800 */
[----:B------:R-:W1:Y:S01]  /*00b0*/  S2UR UR6, SR_CTAID.X ;  /* 0x00000000000679c3 */ /* 0x000e620000002500 */
[----:B------:R-:W-:Y:S01]  /*00c0*/  MOV R2, 0x0 ;  /* 0x0000000000027802 */ /* 0x000fe20000000f00 */
[----:B------:R-:W3:Y:S06]  /*00d0*/  LDCU UR4, c[0x0][0x2f8] ;  /* 0x00005f00ff0477ac */ /* 0x000eec0008000800 */
[----:B------:R-:W1:Y:S08]  /*00e0*/  LDC R8, c[0x0][0x360] ;  /* 0x0000d800ff087b82 */ /* 0x000e700000000800 */
[----:B------:R-:W4:Y:S01]  /*00f0*/  LDC.64 R2, c[0x4][R2] ;  /* 0x0100000002027b82 */ /* 0x000f220000000a00 */
[----:B---3--:R-:W-:-:S05]  /*0100*/  IADD3 R6, P0, PT, R1, UR4, RZ ;  /* 0x0000000401067c10 */ /* 0x008fca000ff1e0ff */
[----:B0-----:R-:W-:Y:S02]  /*0110*/  IMAD.X R7, RZ, RZ, UR5, P0 ;  /* 0x00000005ff077e24 */ /* 0x001fe400080e06ff */
[----:B-1----:R-:W-:Y:S01]  /*0120*/  IMAD R8, R8, UR6, R9 ;  /* 0x0000000608087c24 */ /* 0x002fe2000f8e0209 */
[----:B------:R-:W-:Y:S01]  /*0130*/  LOP3.LUT R9, R9, 0x1f, RZ, 0xc0, !PT ;  /* 0x0000001f09097812 */ /* 0x000fe200078ec0ff */
[----:B------:R-:W0:Y:S03]  /*0140*/  LDCU.64 UR6, c[0x4][0x8] ;  /* 0x01000100ff0677ac */ /* 0x000e260008000a00 */
[----:B------:R-:W-:Y:S01]  /*0150*/  SHF.R.S32.HI R5, RZ, 0x1f, R8 ;  /* 0x0000001fff057819 */ /* 0x000fe20000011408 */
[----:B------:R1:W-:Y:S03]  /*0160*/  STL.64 [R1], R8 ;  /* 0x0000000801007387 */ /* 0x0003e60000100a00 */
[----:B------:R-:W-:-:S05]  /*0170*/  LEA.HI R5, R5, R8, RZ, 0x5 ;  /* 0x0000000805057211 */ /* 0x000fca00078f28ff */
[----:B------:R-:W-:-:S05]  /*0180*/  IMAD.U32 R5, R5, 0x10000, RZ ;  /* 0x0001000005057824 */ /* 0x000fca00078e00ff */
[----:B------:R-:W-:Y:S01]  /*0190*/  LOP3.LUT R18, R5, 0xffe00000, RZ, 0xc0, !PT ;  /* 0xffe0000005127812 */ /* 0x000fe200078ec0ff */
[----:B0-----:R-:W-:Y:S02]  /*01a0*/  IMAD.U32 R4, RZ, RZ, UR6 ;  /* 0x00000006ff047e24 */ /* 0x001fe4000f8e00ff */
[----:B------:R-:W-:Y:S01]  /*01b0*/  IMAD.U32 R5, RZ, RZ, UR7 ;  /* 0x00000007ff057e24 */ /* 0x000fe2000f8e00ff */
[----:B------:R-:W-:Y:S01]  /*01c0*/  SHF.R.S32.HI R19, RZ, 0x1f, R18 ;  /* 0x0000001fff137819 */ /* 0x000fe20000011412 */
[----:B--2-4-:R1:W-:Y:S06]  /*01d0*/  STL [R1+0x8], R0 ;  /* 0x0000080001007387 */ /* 0x0143ec0000100800 */
[----:B------:R-:W-:-:S07]  /*01e0*/  LEPC R20, `(.L_x_0) ;  /* 0x000000001014794e */ /* 0x000fce0000000000 */
[----:B-1----:R-:W-:Y:S05]  /*01f0*/  CALL.ABS.NOINC R2 ;  /* 0x0000000002007343 */ /* 0x002fea0003c00000 */
.L_x_0:
[----:B------:R-:W2:Y:S01]  /*0200*/  LDG.E R16, desc[UR36][R16.64] ;  /* 0x0000002410107981 */ /* 0x000ea2000c1e1900 */
[----:B------:R-:W0:Y:S01]  /*0210*/  LDCU.64 UR4, c[0x0][0x380] ;  /* 0x00007000ff0477ac */ /* 0x000e220008000a00 */
[----:B--2---:R-:W-:-:S05]  /*0220*/  IMAD.U32 R3, R16, 0x10000, RZ ;  /* 0x0001000010037824 */ /* 0x004fca00078e00ff */
[----:B0-----:R-:W-:Y:S02]  /*0230*/  IADD3 R18, P0, P1, R3, UR4, R18 ;  /* 0x0000000403127c10 */ /* 0x001fe4000f91e012 */
[----:B------:R-:W-:-:S04]  /*0240*/  SHF.R.S32.HI R0, RZ, 0x1f, R3 ;  /* 0x0000001fff007819 */ /* 0x000fc80000011403 */
[----:B------:R-:W-:-:S05]  /*0250*/  IADD3.X R19, PT, PT, R0, UR5, R19, P0, P1 ;  /* 0x0000000500137c10 */ /* 0x000fca00087e2413 */
[----:B------:R-:W2:Y:S02]  /*0260*/  LDG.E.U8 R0, desc[UR36][R18.64] ;  /* 0x0000002412007981 */ /* 0x000ea4000c1e1100 */
[----:B--2---:R-:W-:-:S05]  /*0270*/  VIADD R3, R0, 0x1 ;  /* 0x0000000100037836 */ /* 0x004fca0000000000 */
[----:B------:R-:W-:Y:S01]  /*0280*/  STG.E.U8 desc[UR36][R18.64], R3 ;  /* 0x0000000312007986 */ /* 0x000fe2000c101124 */
[----:B------:R-:W-:Y:S05]  /*0290*/  EXIT ;  /* 0x000000000000794d */ /* 0x000fea0003800000 */
.L_x_1:
[----:B------:R-:W-:-:S00]  /*02a0*/  BRA `(.L_x_1) ;  /* 0xfffffffc00fc7947 */ /* 0x000fc0000383ffff */
[----:B------:R-:W-:-:S00]  /*02b0*/  NOP ;  /* 0x0000000000007918 */ /* 0x000fc00000000000 */
        /* <DEDUP_REMOVED lines=12> */
.L_x_2:


//--------------------- .nv.global.init           --------------------------
	.section	.nv.global.init,"aw",@progbits
.nv.global.init:
	.type		$str,@object
	.size		$str,(.L_0 - $str)
$str:
        /*0000*/ 	.byte	0x69, 0x6e, 0x64, 0x65, 0x78, 0x20, 0x25, 0x64, 0x2c, 0x20, 0x6c, 0x61, 0x6e, 0x65, 0x49, 0x44
        /*0010*/ 	.byte	0x2c, 0x20, 0x25, 0x64, 0x20, 0x41, 0x72, 0x72, 0x61, 0x79, 0x3a, 0x20, 0x25, 0x64, 0x0a, 0x00
.L_0:


//--------------------- .nv.shared.reserved.0     --------------------------
	.section	.nv.shared.reserved.0,"aw",@nobits
	.weak		__nv_reservedSMEM_offset_0_alias
	.size		__nv_reservedSMEM_offset_0_alias, 0, 64
	.other		__nv_reservedSMEM_offset_0_alias,@"STO_CUDA_RESERVED_SHARED STV_DEFAULT"
__nv_reservedSMEM_offset_0_alias:
	.zero		0
	.zero		64


//--------------------- .nv.constant0._Z10randomWalkPcPi --------------------------
	.section	.nv.constant0._Z10randomWalkPcPi,"a",@progbits
	.sectionflags	@""
	.align	4
.nv.constant0._Z10randomWalkPcPi:
	.zero		912


//--------------------- SYMBOLS --------------------------

	.type		.nv.reservedSmem.offset0,@object
	.size		.nv.reservedSmem.offset0,0x4
	.type		vprintf,@function
